//
// Generated by NVIDIA NVVM Compiler
//
// Compiler Build ID: CL-36424714
// Cuda compilation tools, release 13.0, V13.0.88
// Based on NVVM 20.0.0
//

.version 9.0
.target sm_100
.address_size 64

	// .globl	_Z15matrix_multiplyPiS_S_iii

.visible .entry _Z15matrix_multiplyPiS_S_iii(
	.param .u64 .ptr .align 1 _Z15matrix_multiplyPiS_S_iii_param_0,
	.param .u64 .ptr .align 1 _Z15matrix_multiplyPiS_S_iii_param_1,
	.param .u64 .ptr .align 1 _Z15matrix_multiplyPiS_S_iii_param_2,
	.param .u32 _Z15matrix_multiplyPiS_S_iii_param_3,
	.param .u32 _Z15matrix_multiplyPiS_S_iii_param_4,
	.param .u32 _Z15matrix_multiplyPiS_S_iii_param_5
)
{
	.reg .pred 	%p<13>;
	.reg .b32 	%r<109>;
	.reg .b64 	%rd<53>;

	ld.param.u64 	%rd7, [_Z15matrix_multiplyPiS_S_iii_param_0];
	ld.param.u64 	%rd8, [_Z15matrix_multiplyPiS_S_iii_param_1];
	ld.param.u64 	%rd6, [_Z15matrix_multiplyPiS_S_iii_param_2];
	ld.param.u32 	%r32, [_Z15matrix_multiplyPiS_S_iii_param_3];
	ld.param.u32 	%r30, [_Z15matrix_multiplyPiS_S_iii_param_4];
	ld.param.u32 	%r31, [_Z15matrix_multiplyPiS_S_iii_param_5];
	cvta.to.global.u64 	%rd1, %rd8;
	cvta.to.global.u64 	%rd2, %rd7;
	mov.u32 	%r34, %ctaid.y;
	mov.u32 	%r35, %ntid.y;
	mov.u32 	%r36, %tid.y;
	mad.lo.s32 	%r37, %r34, %r35, %r36;
	mov.u32 	%r38, %ctaid.x;
	mov.u32 	%r39, %ntid.x;
	mov.u32 	%r40, %tid.x;
	mad.lo.s32 	%r2, %r38, %r39, %r40;
	setp.ge.s32 	%p1, %r2, %r31;
	setp.ge.s32 	%p2, %r37, %r32;
	or.pred  	%p3, %p1, %p2;
	@%p3 bra 	$L__BB0_14;
	setp.lt.s32 	%p4, %r30, 1;
	mov.b32 	%r108, 0;
	@%p4 bra 	$L__BB0_13;
	mul.lo.s32 	%r3, %r30, %r37;
	and.b32  	%r4, %r30, 7;
	setp.lt.u32 	%p5, %r30, 8;
	mov.b32 	%r103, 0;
	mov.u32 	%r108, %r103;
	@%p5 bra 	$L__BB0_5;
	and.b32  	%r103, %r30, 2147483640;
	neg.s32 	%r97, %r103;
	shl.b32 	%r7, %r31, 3;
	mul.wide.u32 	%rd9, %r3, 4;
	add.s64 	%rd10, %rd9, %rd2;
	add.s64 	%rd52, %rd10, 16;
	mov.b32 	%r108, 0;
	mul.wide.s32 	%rd13, %r31, 4;
	mov.u32 	%r96, %r2;
$L__BB0_4:
	.pragma "nounroll";
	ld.global.u32 	%r45, [%rd52+-16];
	mul.wide.s32 	%rd11, %r96, 4;
	add.s64 	%rd12, %rd1, %rd11;
	ld.global.u32 	%r46, [%rd12];
	mad.lo.s32 	%r47, %r46, %r45, %r108;
	ld.global.u32 	%r48, [%rd52+-12];
	add.s64 	%rd14, %rd12, %rd13;
	ld.global.u32 	%r49, [%rd14];
	mad.lo.s32 	%r50, %r49, %r48, %r47;
	ld.global.u32 	%r51, [%rd52+-8];
	add.s64 	%rd15, %rd14, %rd13;
	ld.global.u32 	%r52, [%rd15];
	mad.lo.s32 	%r53, %r52, %r51, %r50;
	ld.global.u32 	%r54, [%rd52+-4];
	add.s64 	%rd16, %rd15, %rd13;
	ld.global.u32 	%r55, [%rd16];
	mad.lo.s32 	%r56, %r55, %r54, %r53;
	ld.global.u32 	%r57, [%rd52];
	add.s64 	%rd17, %rd16, %rd13;
	ld.global.u32 	%r58, [%rd17];
	mad.lo.s32 	%r59, %r58, %r57, %r56;
	ld.global.u32 	%r60, [%rd52+4];
	add.s64 	%rd18, %rd17, %rd13;
	ld.global.u32 	%r61, [%rd18];
	mad.lo.s32 	%r62, %r61, %r60, %r59;
	ld.global.u32 	%r63, [%rd52+8];
	add.s64 	%rd19, %rd18, %rd13;
	ld.global.u32 	%r64, [%rd19];
	mad.lo.s32 	%r65, %r64, %r63, %r62;
	ld.global.u32 	%r66, [%rd52+12];
	add.s64 	%rd20, %rd19, %rd13;
	ld.global.u32 	%r67, [%rd20];
	mad.lo.s32 	%r108, %r67, %r66, %r65;
	add.s32 	%r97, %r97, 8;
	add.s32 	%r96, %r96, %r7;
	add.s64 	%rd52, %rd52, 32;
	setp.ne.s32 	%p6, %r97, 0;
	@%p6 bra 	$L__BB0_4;
$L__BB0_5:
	setp.eq.s32 	%p7, %r4, 0;
	@%p7 bra 	$L__BB0_13;
	and.b32  	%r17, %r30, 3;
	setp.lt.u32 	%p8, %r4, 4;
	@%p8 bra 	$L__BB0_8;
	add.s32 	%r69, %r103, %r3;
	mul.wide.u32 	%rd21, %r69, 4;
	add.s64 	%rd22, %rd2, %rd21;
	ld.global.u32 	%r70, [%rd22];
	mad.lo.s32 	%r71, %r103, %r31, %r2;
	mul.wide.s32 	%rd23, %r71, 4;
	add.s64 	%rd24, %rd1, %rd23;
	ld.global.u32 	%r72, [%rd24];
	mad.lo.s32 	%r73, %r72, %r70, %r108;
	cvt.u64.u32 	%rd25, %r3;
	cvt.u64.u32 	%rd26, %r103;
	add.s64 	%rd27, %rd26, %rd25;
	shl.b64 	%rd28, %rd27, 2;
	add.s64 	%rd29, %rd2, %rd28;
	ld.global.u32 	%r74, [%rd29+4];
	mul.wide.s32 	%rd30, %r31, 4;
	add.s64 	%rd31, %rd24, %rd30;
	ld.global.u32 	%r75, [%rd31];
	mad.lo.s32 	%r76, %r75, %r74, %r73;
	ld.global.u32 	%r77, [%rd29+8];
	add.s64 	%rd32, %rd31, %rd30;
	ld.global.u32 	%r78, [%rd32];
	mad.lo.s32 	%r79, %r78, %r77, %r76;
	ld.global.u32 	%r80, [%rd29+12];
	add.s64 	%rd33, %rd32, %rd30;
	ld.global.u32 	%r81, [%rd33];
	mad.lo.s32 	%r108, %r81, %r80, %r79;
	add.s32 	%r103, %r103, 4;
$L__BB0_8:
	setp.eq.s32 	%p9, %r17, 0;
	@%p9 bra 	$L__BB0_13;
	setp.eq.s32 	%p10, %r17, 1;
	@%p10 bra 	$L__BB0_11;
	add.s32 	%r83, %r103, %r3;
	mul.wide.u32 	%rd34, %r83, 4;
	add.s64 	%rd35, %rd2, %rd34;
	ld.global.u32 	%r84, [%rd35];
	mad.lo.s32 	%r85, %r103, %r31, %r2;
	mul.wide.s32 	%rd36, %r85, 4;
	add.s64 	%rd37, %rd1, %rd36;
	ld.global.u32 	%r86, [%rd37];
	mad.lo.s32 	%r87, %r86, %r84, %r108;
	cvt.u64.u32 	%rd38, %r3;
	cvt.u64.u32 	%rd39, %r103;
	add.s64 	%rd40, %rd39, %rd38;
	shl.b64 	%rd41, %rd40, 2;
	add.s64 	%rd42, %rd2, %rd41;
	ld.global.u32 	%r88, [%rd42+4];
	mul.wide.s32 	%rd43, %r31, 4;
	add.s64 	%rd44, %rd37, %rd43;
	ld.global.u32 	%r89, [%rd44];
	mad.lo.s32 	%r108, %r89, %r88, %r87;
	add.s32 	%r103, %r103, 2;
$L__BB0_11:
	and.b32  	%r90, %r30, 1;
	setp.eq.b32 	%p11, %r90, 1;
	not.pred 	%p12, %p11;
	@%p12 bra 	$L__BB0_13;
	add.s32 	%r91, %r103, %r3;
	mul.wide.u32 	%rd45, %r91, 4;
	add.s64 	%rd46, %rd2, %rd45;
	ld.global.u32 	%r92, [%rd46];
	mad.lo.s32 	%r93, %r103, %r31, %r2;
	mul.wide.s32 	%rd47, %r93, 4;
	add.s64 	%rd48, %rd1, %rd47;
	ld.global.u32 	%r94, [%rd48];
	mad.lo.s32 	%r108, %r94, %r92, %r108;
$L__BB0_13:
	mad.lo.s32 	%r95, %r31, %r37, %r2;
	cvta.to.global.u64 	%rd49, %rd6;
	mul.wide.s32 	%rd50, %r95, 4;
	add.s64 	%rd51, %rd49, %rd50;
	st.global.u32 	[%rd51], %r108;
$L__BB0_14:
	ret;

}


// ===== COMPILED SASS (sm_100) =====

	.target	sm_100

	.elftype	@"ET_EXEC"


//--------------------- .note.nv.tkinfo           --------------------------
	.section	.note.nv.tkinfo,"",@"SHT_NOTE"
	.sectionflags	@"SHF_NOTE_NV_TKINFO"
	.tkinfo
        /*0018*/ 	.word	0x00000002
        /*0030*/ 	.string	""
        /*0030*/ 	.string	"ptxas"
        /*0030*/ 	.string	"Cuda compilation tools, release 13.0, V13.0.88"
        /*0030*/ 	.string	"Build cuda_13.0.r13.0/compiler.36424714_0"
        /*0030*/ 	.string	"-arch sm_100 -m 64 "



//--------------------- .note.nv.cuinfo           --------------------------
	.section	.note.nv.cuinfo,"",@"SHT_NOTE"
	.sectionflags	@"SHF_NOTE_NV_CUINFO"
        /*0018*/ 	.short	0x0002
        /*001a*/ 	.short	0x0064
        /*001c*/ 	.short	0x0082
	.zero		2


//--------------------- .nv.info                  --------------------------
	.section	.nv.info,"",@"SHT_CUDA_INFO"
	.align	4


	//----- nvinfo : EIATTR_REGCOUNT
	.align		4
        /*0000*/ 	.byte	0x04, 0x2f
        /*0002*/ 	.short	(.L_1 - .L_0)
	.align		4
.L_0:
        /*0004*/ 	.word	index@(_Z15matrix_multiplyPiS_S_iii)
        /*0008*/ 	.word	0x00000020


	//----- nvinfo : EIATTR_FRAME_SIZE
	.align		4
.L_1:
        /*000c*/ 	.byte	0x04, 0x11
        /*000e*/ 	.short	(.L_3 - .L_2)
	.align		4
.L_2:
        /*0010*/ 	.word	index@(_Z15matrix_multiplyPiS_S_iii)
        /*0014*/ 	.word	0x00000000


	//----- nvinfo : EIATTR_MIN_STACK_SIZE
	.align		4
.L_3:
        /*0018*/ 	.byte	0x04, 0x12
        /*001a*/ 	.short	(.L_5 - .L_4)
	.align		4
.L_4:
        /*001c*/ 	.word	index@(_Z15matrix_multiplyPiS_S_iii)
        /*0020*/ 	.word	0x00000000
.L_5:


//--------------------- .nv.compat                --------------------------
	.section	.nv.compat,"",@"SHT_CUDA_COMPAT_INFO"
	.align	4
        /*0000*/ 	.byte	0x02, 0x09, 0x00, 0x00, 0x02, 0x02, 0x01, 0x00, 0x02, 0x05, 0x05, 0x00, 0x03, 0x07, 0x01, 0x01
        /*0010*/ 	.byte	0x02, 0x03, 0x00, 0x00, 0x02, 0x06, 0x01, 0x00, 0x04, 0x0b, 0x08, 0x00, 0x09, 0x00, 0x00, 0x00
        /*0020*/ 	.byte	0x00, 0x00, 0x00, 0x00


//--------------------- .nv.info._Z15matrix_multiplyPiS_S_iii --------------------------
	.section	.nv.info._Z15matrix_multiplyPiS_S_iii,"",@"SHT_CUDA_INFO"
	.sectionflags	@""
	.align	4


	//----- nvinfo : EIATTR_CUDA_API_VERSION
	.align		4
        /*0000*/ 	.byte	0x04, 0x37
        /*0002*/ 	.short	(.L_7 - .L_6)
.L_6:
        /*0004*/ 	.word	0x00000082


	//----- nvinfo : EIATTR_KPARAM_INFO
	.align		4
.L_7:
        /*0008*/ 	.byte	0x04, 0x17
        /*000a*/ 	.short	(.L_9 - .L_8)
.L_8:
        /*000c*/ 	.word	0x00000000
        /*0010*/ 	.short	0x0005
        /*0012*/ 	.short	0x0020
        /*0014*/ 	.byte	0x00, 0xf0, 0x11, 0x00


	//----- nvinfo : EIATTR_KPARAM_INFO
	.align		4
.L_9:
        /*0018*/ 	.byte	0x04, 0x17
        /*001a*/ 	.short	(.L_11 - .L_10)
.L_10:
        /*001c*/ 	.word	0x00000000
        /*0020*/ 	.short	0x0004
        /*0022*/ 	.short	0x001c
        /*0024*/ 	.byte	0x00, 0xf0, 0x11, 0x00


	//----- nvinfo : EIATTR_KPARAM_INFO
	.align		4
.L_11:
        /*0028*/ 	.byte	0x04, 0x17
        /*002a*/ 	.short	(.L_13 - .L_12)
.L_12:
        /*002c*/ 	.word	0x00000000
        /*0030*/ 	.short	0x0003
        /*0032*/ 	.short	0x0018
        /*0034*/ 	.byte	0x00, 0xf0, 0x11, 0x00


	//----- nvinfo : EIATTR_KPARAM_INFO
	.align		4
.L_13:
        /*0038*/ 	.byte	0x04, 0x17
        /*003a*/ 	.short	(.L_15 - .L_14)
.L_14:
        /*003c*/ 	.word	0x00000000
        /*0040*/ 	.short	0x0002
        /*0042*/ 	.short	0x0010
        /*0044*/ 	.byte	0x00, 0xf5, 0x21, 0x00


	//----- nvinfo : EIATTR_KPARAM_INFO
	.align		4
.L_15:
        /*0048*/ 	.byte	0x04, 0x17
        /*004a*/ 	.short	(.L_17 - .L_16)
.L_16:
        /*004c*/ 	.word	0x00000000
        /*0050*/ 	.short	0x0001
        /*0052*/ 	.short	0x0008
        /*0054*/ 	.byte	0x00, 0xf5, 0x21, 0x00


	//----- nvinfo : EIATTR_KPARAM_INFO
	.align		4
.L_17:
        /*0058*/ 	.byte	0x04, 0x17
        /*005a*/ 	.short	(.L_19 - .L_18)
.L_18:
        /*005c*/ 	.word	0x00000000
        /*0060*/ 	.short	0x0000
        /*0062*/ 	.short	0x0000
        /*0064*/ 	.byte	0x00, 0xf5, 0x21, 0x00


	//----- nvinfo : EIATTR_SPARSE_MMA_MASK
	.align		4
.L_19:
        /*0068*/ 	.byte	0x03, 0x50
        /*006a*/ 	.short	0x0000


	//----- nvinfo : EIATTR_MAXREG_COUNT
	.align		4
        /*006c*/ 	.byte	0x03, 0x1b
        /*006e*/ 	.short	0x00ff


	//----- nvinfo : EIATTR_MERCURY_ISA_VERSION
	.align		4
        /*0070*/ 	.byte	0x03, 0x5f
        /*0072*/ 	.short	0x0101


	//----- nvinfo : EIATTR_VRC_CTA_INIT_COUNT
	.align		4
        /*0074*/ 	.byte	0x02, 0x4a
	.zero		1
	.zero		1


	//----- nvinfo : EIATTR_EXIT_INSTR_OFFSETS
	.align		4
        /*0078*/ 	.byte	0x04, 0x1c
        /*007a*/ 	.short	(.L_21 - .L_20)


	//   ....[0]....
.L_20:
        /*007c*/ 	.word	0x000000d0


	//   ....[1]....
        /*0080*/ 	.word	0x000008e0


	//----- nvinfo : EIATTR_CBANK_PARAM_SIZE
	.align		4
.L_21:
        /*0084*/ 	.byte	0x03, 0x19
        /*0086*/ 	.short	0x0024


	//----- nvinfo : EIATTR_PARAM_CBANK
	.align		4
        /*0088*/ 	.byte	0x04, 0x0a
        /*008a*/ 	.short	(.L_23 - .L_22)
	.align		4
.L_22:
        /*008c*/ 	.word	index@(.nv.constant0._Z15matrix_multiplyPiS_S_iii)
        /*0090*/ 	.short	0x0380
        /*0092*/ 	.short	0x0024


	//----- nvinfo : EIATTR_SW_WAR
	.align		4
.L_23:
        /*0094*/ 	.byte	0x04, 0x36
        /*0096*/ 	.short	(.L_25 - .L_24)
.L_24:
        /*0098*/ 	.word	0x00000008
.L_25:


//--------------------- .nv.callgraph             --------------------------
	.section	.nv.callgraph,"",@"SHT_CUDA_CALLGRAPH"
	.align	4
	.sectionentsize	8
	.align		4
        /*0000*/ 	.word	0x00000000
	.align		4
        /*0004*/ 	.word	0xffffffff
	.align		4
        /*0008*/ 	.word	0x00000000
	.align		4
        /*000c*/ 	.word	0xfffffffe
	.align		4
        /*0010*/ 	.word	0x00000000
	.align		4
        /*0014*/ 	.word	0xfffffffd
	.align		4
        /*0018*/ 	.word	0x00000000
	.align		4
        /*001c*/ 	.word	0xfffffffc


//--------------------- .text._Z15matrix_multiplyPiS_S_iii --------------------------
	.section	.text._Z15matrix_multiplyPiS_S_iii,"ax",@progbits
	.align	128
        .global         _Z15matrix_multiplyPiS_S_iii
        .type           _Z15matrix_multiplyPiS_S_iii,@function
        .size           _Z15matrix_multiplyPiS_S_iii,(.L_x_5 - _Z15matrix_multiplyPiS_S_iii)
        .other          _Z15matrix_multiplyPiS_S_iii,@"STO_CUDA_ENTRY STV_DEFAULT"
_Z15matrix_multiplyPiS_S_iii:
.text._Z15matrix_multiplyPiS_S_iii:
[----:B------:R-:W-:Y:S01]  /*0000*/  LDC R1, c[0x0][0x37c] ;  /* 0x0000df00ff017b82 */ /* 0x000fe20000000800 */
[----:B------:R-:W0:Y:S07]  /*0010*/  S2R R3, SR_TID.Y ;  /* 0x0000000000037919 */ /* 0x000e2e0000002200 */
[----:B------:R-:W0:Y:S01]  /*0020*/  S2UR UR4, SR_CTAID.Y ;  /* 0x00000000000479c3 */ /* 0x000e220000002600 */
[----:B------:R-:W1:Y:S01]  /*0030*/  LDCU UR6, c[0x0][0x398] ;  /* 0x00007300ff0677ac */ /* 0x000e620008000800 */
[----:B------:R-:W2:Y:S06]  /*0040*/  S2R R5, SR_TID.X ;  /* 0x0000000000057919 */ /* 0x000eac0000002100 */
[----:B------:R-:W0:Y:S08]  /*0050*/  LDC R0, c[0x0][0x364] ;  /* 0x0000d900ff007b82 */ /* 0x000e300000000800 */
[----:B------:R-:W2:Y:S08]  /*0060*/  S2UR UR5, SR_CTAID.X ;  /* 0x00000000000579c3 */ /* 0x000eb00000002500 */
[----:B------:R-:W2:Y:S08]  /*0070*/  LDC R16, c[0x0][0x360] ;  /* 0x0000d800ff107b82 */ /* 0x000eb00000000800 */
[----:B------:R-:W3:Y:S01]  /*0080*/  LDC R17, c[0x0][0x3a0] ;  /* 0x0000e800ff117b82 */ /* 0x000ee20000000800 */
[----:B0-----:R-:W-:-:S05]  /*0090*/  IMAD R0, R0, UR4, R3 ;  /* 0x0000000400007c24 */ /* 0x001fca000f8e0203 */
[----:B-1----:R-:W-:Y:S01]  /*00a0*/  ISETP.GE.AND P0, PT, R0, UR6, PT ;  /* 0x0000000600007c0c */ /* 0x002fe2000bf06270 */
[----:B--2---:R-:W-:-:S05]  /*00b0*/  IMAD R16, R16, UR5, R5 ;  /* 0x0000000510107c24 */ /* 0x004fca000f8e0205 */
[----:B---3--:R-:W-:-:S13]  /*00c0*/  ISETP.GE.OR P0, PT, R16, R17, P0 ;  /* 0x000000111000720c */ /* 0x008fda0000706670 */
[----:B------:R-:W-:Y:S05]  /*00d0*/  @P0 EXIT ;  /* 0x000000000000094d */ /* 0x000fea0003800000 */
[----:B------:R-:W0:Y:S01]  /*00e0*/  LDC R19, c[0x0][0x39c] ;  /* 0x0000e700ff137b82 */ /* 0x000e220000000800 */
[----:B------:R-:W1:Y:S01]  /*00f0*/  LDCU.64 UR4, c[0x0][0x358] ;  /* 0x00006b00ff0477ac */ /* 0x000e620008000a00 */
[----:B------:R-:W-:Y:S01]  /*0100*/  HFMA2 R24, -RZ, RZ, 0, 0 ;  /* 0x00000000ff187431 */ /* 0x000fe200000001ff */
[----:B0-----:R-:W-:-:S13]  /*0110*/  ISETP.GE.AND P0, PT, R19, 0x1, PT ;  /* 0x000000011300780c */ /* 0x001fda0003f06270 */
[----:B-1----:R-:W-:Y:S05]  /*0120*/  @!P0 BRA `(.L_x_0) ;  /* 0x0000000400dc8947 */ /* 0x002fea0003800000 */
[C---:B------:R-:W-:Y:S01]  /*0130*/  ISETP.GE.U32.AND P1, PT, R19.reuse, 0x8, PT ;  /* 0x000000081300780c */ /* 0x040fe20003f26070 */
[----:B------:R-:W-:Y:S01]  /*0140*/  IMAD R20, R0, R19, RZ ;  /* 0x0000001300147224 */ /* 0x000fe200078e02ff */
[----:B------:R-:W-:Y:S02]  /*0150*/  LOP3.LUT R27, R19, 0x7, RZ, 0xc0, !PT ;  /* 0x00000007131b7812 */ /* 0x000fe400078ec0ff */
[----:B------:R-:W-:Y:S02]  /*0160*/  MOV R21, RZ ;  /* 0x000000ff00157202 */ /* 0x000fe40000000f00 */
[----:B------:R-:W-:Y:S02]  /*0170*/  ISETP.NE.AND P0, PT, R27, RZ, PT ;  /* 0x000000ff1b00720c */ /* 0x000fe40003f05270 */
[----:B------:R-:W-:-:S05]  /*0180*/  MOV R24, RZ ;  /* 0x000000ff00187202 */ /* 0x000fca0000000f00 */
[----:B------:R-:W-:Y:S06]  /*0190*/  @!P1 BRA `(.L_x_1) ;  /* 0x0000000000c09947 */ /* 0x000fec0003800000 */
[----:B------:R-:W0:Y:S01]  /*01a0*/  LDC.64 R2, c[0x0][0x380] ;  /* 0x0000e000ff027b82 */ /* 0x000e220000000a00 */
[----:B------:R-:W-:Y:S02]  /*01b0*/  LOP3.LUT R21, R19, 0x7ffffff8, RZ, 0xc0, !PT ;  /* 0x7ffffff813157812 */ /* 0x000fe400078ec0ff */
[----:B------:R-:W-:Y:S02]  /*01c0*/  MOV R24, RZ ;  /* 0x000000ff00187202 */ /* 0x000fe40000000f00 */
[----:B------:R-:W-:Y:S02]  /*01d0*/  MOV R18, R16 ;  /* 0x0000001000127202 */ /* 0x000fe40000000f00 */
[----:B------:R-:W-:Y:S01]  /*01e0*/  IADD3 R22, PT, PT, -R21, RZ, RZ ;  /* 0x000000ff15167210 */ /* 0x000fe20007ffe1ff */
[----:B0-----:R-:W-:-:S03]  /*01f0*/  IMAD.WIDE.U32 R2, R20, 0x4, R2 ;  /* 0x0000000414027825 */ /* 0x001fc600078e0002 */
[----:B------:R-:W-:-:S04]  /*0200*/  IADD3 R4, P1, PT, R2, 0x10, RZ ;  /* 0x0000001002047810 */ /* 0x000fc80007f3e0ff */
[----:B------:R-:W-:-:S09]  /*0210*/  IADD3.X R3, PT, PT, RZ, R3, RZ, P1, !PT ;  /* 0x00000003ff037210 */ /* 0x000fd20000ffe4ff */
.L_x_2:
[----:B------:R-:W0:Y:S01]  /*0220*/  LDC.64 R14, c[0x0][0x388] ;  /* 0x0000e200ff0e7b82 */ /* 0x000e220000000a00 */
[----:B------:R-:W-:-:S05]  /*0230*/  MOV R2, R4 ;  /* 0x0000000400027202 */ /* 0x000fca0000000f00 */
[----:B------:R-:W2:Y:S04]  /*0240*/  LDG.E R25, desc[UR4][R2.64+-0x10] ;  /* 0xfffff00402197981 */ /* 0x000ea8000c1e1900 */
[----:B------:R-:W3:Y:S04]  /*0250*/  LDG.E R23, desc[UR4][R2.64+-0xc] ;  /* 0xfffff40402177981 */ /* 0x000ee8000c1e1900 */
[----:B------:R-:W4:Y:S04]  /*0260*/  LDG.E R29, desc[UR4][R2.64+-0x8] ;  /* 0xfffff804021d7981 */ /* 0x000f28000c1e1900 */
[----:B------:R-:W5:Y:S01]  /*0270*/  LDG.E R28, desc[UR4][R2.64+-0x4] ;  /* 0xfffffc04021c7981 */ /* 0x000f62000c1e1900 */
[----:B0-----:R-:W-:-:S05]  /*0280*/  IMAD.WIDE R14, R18, 0x4, R14 ;  /* 0x00000004120e7825 */ /* 0x001fca00078e020e */
[----:B------:R0:W2:Y:S01]  /*0290*/  LDG.E R26, desc[UR4][R14.64] ;  /* 0x000000040e1a7981 */ /* 0x0000a2000c1e1900 */
[----:B------:R-:W-:-:S04]  /*02a0*/  IMAD.WIDE R12, R17, 0x4, R14 ;  /* 0x00000004110c7825 */ /* 0x000fc800078e020e */
[C---:B------:R-:W-:Y:S02]  /*02b0*/  IMAD.WIDE R4, R17.reuse, 0x4, R12 ;  /* 0x0000000411047825 */ /* 0x040fe400078e020c */
[----:B------:R-:W3:Y:S02]  /*02c0*/  LDG.E R12, desc[UR4][R12.64] ;  /* 0x000000040c0c7981 */ /* 0x000ee4000c1e1900 */
[C---:B------:R-:W-:Y:S02]  /*02d0*/  IMAD.WIDE R8, R17.reuse, 0x4, R4 ;  /* 0x0000000411087825 */ /* 0x040fe400078e0204 */
[----:B------:R-:W4:Y:S02]  /*02e0*/  LDG.E R4, desc[UR4][R4.64] ;  /* 0x0000000404047981 */ /* 0x000f24000c1e1900 */
[C---:B------:R-:W-:Y:S02]  /*02f0*/  IMAD.WIDE R6, R17.reuse, 0x4, R8 ;  /* 0x0000000411067825 */ /* 0x040fe400078e0208 */
[----:B------:R-:W5:Y:S02]  /*0300*/  LDG.E R8, desc[UR4][R8.64] ;  /* 0x0000000408087981 */ /* 0x000f64000c1e1900 */
[----:B------:R-:W-:-:S02]  /*0310*/  IMAD.WIDE R10, R17, 0x4, R6 ;  /* 0x00000004110a7825 */ /* 0x000fc400078e0206 */
[----:B------:R-:W5:Y:S04]  /*0320*/  LDG.E R5, desc[UR4][R2.64] ;  /* 0x0000000402057981 */ /* 0x000f68000c1e1900 */
[----:B------:R-:W5:Y:S01]  /*0330*/  LDG.E R6, desc[UR4][R6.64] ;  /* 0x0000000406067981 */ /* 0x000f62000c1e1900 */
[----:B0-----:R-:W-:-:S03]  /*0340*/  IMAD.WIDE R14, R17, 0x4, R10 ;  /* 0x00000004110e7825 */ /* 0x001fc600078e020a */
[----:B------:R-:W5:Y:S04]  /*0350*/  LDG.E R10, desc[UR4][R10.64] ;  /* 0x000000040a0a7981 */ /* 0x000f68000c1e1900 */
[----:B------:R-:W5:Y:S04]  /*0360*/  LDG.E R13, desc[UR4][R14.64] ;  /* 0x000000040e0d7981 */ /* 0x000f68000c1e1900 */
[----:B------:R-:W5:Y:S04]  /*0370*/  LDG.E R7, desc[UR4][R2.64+0x4] ;  /* 0x0000040402077981 */ /* 0x000f68000c1e1900 */
[----:B------:R-:W5:Y:S01]  /*0380*/  LDG.E R9, desc[UR4][R2.64+0xc] ;  /* 0x00000c0402097981 */ /* 0x000f62000c1e1900 */
[----:B--2---:R-:W-:-:S02]  /*0390*/  IMAD R26, R25, R26, R24 ;  /* 0x0000001a191a7224 */ /* 0x004fc400078e0218 */
[----:B------:R-:W-:Y:S02]  /*03a0*/  IMAD.WIDE R24, R17, 0x4, R14 ;  /* 0x0000000411187825 */ /* 0x000fe400078e020e */
[----:B------:R0:W2:Y:S04]  /*03b0*/  LDG.E R14, desc[UR4][R2.64+0x8] ;  /* 0x00000804020e7981 */ /* 0x0000a8000c1e1900 */
[----:B------:R-:W2:Y:S01]  /*03c0*/  LDG.E R24, desc[UR4][R24.64] ;  /* 0x0000000418187981 */ /* 0x000ea2000c1e1900 */
[----:B---3--:R-:W-:Y:S01]  /*03d0*/  IMAD R12, R23, R12, R26 ;  /* 0x0000000c170c7224 */ /* 0x008fe200078e021a */
[----:B------:R-:W-:-:S03]  /*03e0*/  IADD3 R22, PT, PT, R22, 0x8, RZ ;  /* 0x0000000816167810 */ /* 0x000fc60007ffe0ff */
[----:B----4-:R-:W-:Y:S01]  /*03f0*/  IMAD R29, R29, R4, R12 ;  /* 0x000000041d1d7224 */ /* 0x010fe200078e020c */
[----:B------:R-:W-:-:S03]  /*0400*/  ISETP.NE.AND P1, PT, R22, RZ, PT ;  /* 0x000000ff1600720c */ /* 0x000fc60003f25270 */
[----:B-----5:R-:W-:Y:S01]  /*0410*/  IMAD R8, R28, R8, R29 ;  /* 0x000000081c087224 */ /* 0x020fe200078e021d */
[----:B------:R-:W-:-:S03]  /*0420*/  IADD3 R4, P2, PT, R2, 0x20, RZ ;  /* 0x0000002002047810 */ /* 0x000fc60007f5e0ff */
[----:B------:R-:W-:Y:S01]  /*0430*/  IMAD R5, R5, R6, R8 ;  /* 0x0000000605057224 */ /* 0x000fe200078e0208 */
[----:B0-----:R-:W-:Y:S02]  /*0440*/  IADD3.X R3, PT, PT, RZ, R3, RZ, P2, !PT ;  /* 0x00000003ff037210 */ /* 0x001fe400017fe4ff */
[----:B------:R-:W-:Y:S01]  /*0450*/  LEA R18, R17, R18, 0x3 ;  /* 0x0000001211127211 */ /* 0x000fe200078e18ff */
[----:B------:R-:W-:-:S04]  /*0460*/  IMAD R5, R7, R10, R5 ;  /* 0x0000000a07057224 */ /* 0x000fc800078e0205 */
[----:B--2---:R-:W-:-:S04]  /*0470*/  IMAD R5, R14, R13, R5 ;  /* 0x0000000d0e057224 */ /* 0x004fc800078e0205 */
[----:B------:R-:W-:Y:S01]  /*0480*/  IMAD R24, R9, R24, R5 ;  /* 0x0000001809187224 */ /* 0x000fe200078e0205 */
[----:B------:R-:W-:Y:S06]  /*0490*/  @P1 BRA `(.L_x_2) ;  /* 0xfffffffc00601947 */ /* 0x000fec000383ffff */
.L_x_1:
[----:B------:R-:W-:Y:S05]  /*04a0*/  @!P0 BRA `(.L_x_0) ;  /* 0x0000000000fc8947 */ /* 0x000fea0003800000 */
[----:B------:R-:W-:Y:S02]  /*04b0*/  ISETP.GE.U32.AND P1, PT, R27, 0x4, PT ;  /* 0x000000041b00780c */ /* 0x000fe40003f26070 */
[----:B------:R-:W-:-:S04]  /*04c0*/  LOP3.LUT R14, R19, 0x3, RZ, 0xc0, !PT ;  /* 0x00000003130e7812 */ /* 0x000fc800078ec0ff */
[----:B------:R-:W-:-:S07]  /*04d0*/  ISETP.NE.AND P0, PT, R14, RZ, PT ;  /* 0x000000ff0e00720c */ /* 0x000fce0003f05270 */
[----:B------:R-:W-:Y:S06]  /*04e0*/  @!P1 BRA `(.L_x_3) ;  /* 0x00000000006c9947 */ /* 0x000fec0003800000 */
[----:B------:R-:W0:Y:S01]  /*04f0*/  LDC.64 R4, c[0x0][0x388] ;  /* 0x0000e200ff047b82 */ /* 0x000e220000000a00 */
[----:B------:R-:W1:Y:S01]  /*0500*/  LDCU.64 UR6, c[0x0][0x380] ;  /* 0x00007000ff0677ac */ /* 0x000e620008000a00 */
[----:B------:R-:W-:Y:S01]  /*0510*/  IMAD R7, R21, R17, R16 ;  /* 0x0000001115077224 */ /* 0x000fe200078e0210 */
[CC--:B------:R-:W-:Y:S02]  /*0520*/  IADD3 R3, PT, PT, R20.reuse, R21.reuse, RZ ;  /* 0x0000001514037210 */ /* 0x0c0fe40007ffe0ff */
[----:B------:R-:W-:-:S03]  /*0530*/  IADD3 R8, P1, PT, R20, R21, RZ ;  /* 0x0000001514087210 */ /* 0x000fc60007f3e0ff */
[----:B------:R-:W2:Y:S01]  /*0540*/  LDC.64 R12, c[0x0][0x380] ;  /* 0x0000e000ff0c7b82 */ /* 0x000ea20000000a00 */
[----:B0-----:R-:W-:-:S04]  /*0550*/  IMAD.WIDE R4, R7, 0x4, R4 ;  /* 0x0000000407047825 */ /* 0x001fc800078e0204 */
[----:B------:R-:W-:Y:S02]  /*0560*/  IMAD.WIDE R6, R17, 0x4, R4 ;  /* 0x0000000411067825 */ /* 0x000fe400078e0204 */
[----:B------:R-:W3:Y:S02]  /*0570*/  LDG.E R4, desc[UR4][R4.64] ;  /* 0x0000000404047981 */ /* 0x000ee4000c1e1900 */
[----:B--2---:R-:W-:Y:S01]  /*0580*/  IMAD.WIDE.U32 R12, R3, 0x4, R12 ;  /* 0x00000004030c7825 */ /* 0x004fe200078e000c */
[----:B------:R-:W-:Y:S02]  /*0590*/  IADD3.X R3, PT, PT, RZ, RZ, RZ, P1, !PT ;  /* 0x000000ffff037210 */ /* 0x000fe40000ffe4ff */
[----:B-1----:R-:W-:-:S03]  /*05a0*/  LEA R2, P1, R8, UR6, 0x2 ;  /* 0x0000000608027c11 */ /* 0x002fc6000f8210ff */
[----:B------:R-:W3:Y:S01]  /*05b0*/  LDG.E R13, desc[UR4][R12.64] ;  /* 0x000000040c0d7981 */ /* 0x000ee2000c1e1900 */
[----:B------:R-:W-:Y:S01]  /*05c0*/  LEA.HI.X R3, R8, UR7, R3, 0x2, P1 ;  /* 0x0000000708037c11 */ /* 0x000fe200088f1403 */
[C---:B------:R-:W-:Y:S02]  /*05d0*/  IMAD.WIDE R8, R17.reuse, 0x4, R6 ;  /* 0x0000000411087825 */ /* 0x040fe400078e0206 */
[----:B------:R-:W2:Y:S04]  /*05e0*/  LDG.E R6, desc[UR4][R6.64] ;  /* 0x0000000406067981 */ /* 0x000ea8000c1e1900 */
[----:B------:R-:W2:Y:S01]  /*05f0*/  LDG.E R15, desc[UR4][R2.64+0x4] ;  /* 0x00000404020f7981 */ /* 0x000ea2000c1e1900 */
[----:B------:R-:W-:-:S03]  /*0600*/  IMAD.WIDE R10, R17, 0x4, R8 ;  /* 0x00000004110a7825 */ /* 0x000fc600078e0208 */
[----:B------:R-:W4:Y:S04]  /*0610*/  LDG.E R22, desc[UR4][R8.64] ;  /* 0x0000000408167981 */ /* 0x000f28000c1e1900 */
[----:B------:R-:W4:Y:S04]  /*0620*/  LDG.E R18, desc[UR4][R2.64+0x8] ;  /* 0x0000080402127981 */ /* 0x000f28000c1e1900 */
[----:B------:R-:W5:Y:S04]  /*0630*/  LDG.E R26, desc[UR4][R2.64+0xc] ;  /* 0x00000c04021a7981 */ /* 0x000f68000c1e1900 */
[----:B------:R-:W5:Y:S01]  /*0640*/  LDG.E R10, desc[UR4][R10.64] ;  /* 0x000000040a0a7981 */ /* 0x000f62000c1e1900 */
[----:B------:R-:W-:Y:S01]  /*0650*/  IADD3 R21, PT, PT, R21, 0x4, RZ ;  /* 0x0000000415157810 */ /* 0x000fe20007ffe0ff */
[----:B---3--:R-:W-:-:S04]  /*0660*/  IMAD R24, R13, R4, R24 ;  /* 0x000000040d187224 */ /* 0x008fc800078e0218 */
[----:B--2---:R-:W-:-:S04]  /*0670*/  IMAD R15, R15, R6, R24 ;  /* 0x000000060f0f7224 */ /* 0x004fc800078e0218 */
[----:B----4-:R-:W-:-:S04]  /*0680*/  IMAD R15, R18, R22, R15 ;  /* 0x00000016120f7224 */ /* 0x010fc800078e020f */
[----:B-----5:R-:W-:-:S07]  /*0690*/  IMAD R24, R26, R10, R15 ;  /* 0x0000000a1a187224 */ /* 0x020fce00078e020f */
.L_x_3:
[----:B------:R-:W-:Y:S05]  /*06a0*/  @!P0 BRA `(.L_x_0) ;  /* 0x00000000007c8947 */ /* 0x000fea0003800000 */
[----:B------:R-:W-:Y:S01]  /*06b0*/  ISETP.NE.AND P1, PT, R14, 0x1, PT ;  /* 0x000000010e00780c */ /* 0x000fe20003f25270 */
[----:B------:R-:W0:Y:S01]  /*06c0*/  LDC.64 R10, c[0x0][0x380] ;  /* 0x0000e000ff0a7b82 */ /* 0x000e220000000a00 */
[----:B------:R-:W-:-:S04]  /*06d0*/  LOP3.LUT R19, R19, 0x1, RZ, 0xc0, !PT ;  /* 0x0000000113137812 */ /* 0x000fc800078ec0ff */
[----:B------:R-:W-:-:S03]  /*06e0*/  ISETP.NE.U32.AND P0, PT, R19, 0x1, PT ;  /* 0x000000011300780c */ /* 0x000fc60003f05070 */
[----:B------:R-:W1:Y:S04]  /*06f0*/  LDC.64 R8, c[0x0][0x388] ;  /* 0x0000e200ff087b82 */ /* 0x000e680000000a00 */
[CC--:B------:R-:W-:Y:S02]  /*0700*/  @P1 IADD3 R13, PT, PT, R20.reuse, R21.reuse, RZ ;  /* 0x00000015140d1210 */ /* 0x0c0fe40007ffe0ff */
[----:B------:R-:W-:Y:S02]  /*0710*/  @P1 IADD3 R12, P2, PT, R20, R21, RZ ;  /* 0x00000015140c1210 */ /* 0x000fe40007f5e0ff */
[----:B------:R-:W2:Y:S02]  /*0720*/  @P1 LDC.64 R2, c[0x0][0x380] ;  /* 0x0000e000ff021b82 */ /* 0x000ea40000000a00 */
[----:B------:R-:W-:-:S06]  /*0730*/  @P1 IADD3.X R14, PT, PT, RZ, RZ, RZ, P2, !PT ;  /* 0x000000ffff0e1210 */ /* 0x000fcc00017fe4ff */
[----:B------:R-:W3:Y:S01]  /*0740*/  LDC.64 R4, c[0x0][0x380] ;  /* 0x0000e000ff047b82 */ /* 0x000ee20000000a00 */
[----:B0-----:R-:W-:-:S04]  /*0750*/  @P1 IMAD.WIDE.U32 R10, R13, 0x4, R10 ;  /* 0x000000040d0a1825 */ /* 0x001fc800078e000a */
[C---:B------:R-:W-:Y:S01]  /*0760*/  @P1 IMAD R13, R21.reuse, R17, R16 ;  /* 0x00000011150d1224 */ /* 0x040fe200078e0210 */
[----:B------:R-:W-:Y:S01]  /*0770*/  @P1 IADD3 R21, PT, PT, R21, 0x2, RZ ;  /* 0x0000000215151810 */ /* 0x000fe20007ffe0ff */
[----:B------:R-:W4:Y:S01]  /*0780*/  @P1 LDG.E R11, desc[UR4][R10.64] ;  /* 0x000000040a0b1981 */ /* 0x000f22000c1e1900 */
[----:B------:R-:W0:Y:S01]  /*0790*/  LDC.64 R6, c[0x0][0x388] ;  /* 0x0000e200ff067b82 */ /* 0x000e220000000a00 */
[----:B-1----:R-:W-:Y:S01]  /*07a0*/  @P1 IMAD.WIDE R8, R13, 0x4, R8 ;  /* 0x000000040d081825 */ /* 0x002fe200078e0208 */
[----:B------:R-:W-:Y:S02]  /*07b0*/  @!P0 IADD3 R15, PT, PT, R20, R21, RZ ;  /* 0x00000015140f8210 */ /* 0x000fe40007ffe0ff */
[----:B--2---:R-:W-:Y:S01]  /*07c0*/  @P1 LEA R2, P2, R12, R2, 0x2 ;  /* 0x000000020c021211 */ /* 0x004fe200078410ff */
[----:B------:R-:W-:-:S03]  /*07d0*/  @!P0 IMAD R21, R21, R17, R16 ;  /* 0x0000001115158224 */ /* 0x000fc600078e0210 */
[----:B------:R-:W-:Y:S01]  /*07e0*/  @P1 LEA.HI.X R3, R12, R3, R14, 0x2, P2 ;  /* 0x000000030c031211 */ /* 0x000fe200010f140e */
[----:B------:R-:W-:Y:S01]  /*07f0*/  @P1 IMAD.WIDE R12, R17, 0x4, R8 ;  /* 0x00000004110c1825 */ /* 0x000fe200078e0208 */
[----:B------:R-:W4:Y:S03]  /*0800*/  @P1 LDG.E R14, desc[UR4][R8.64] ;  /* 0x00000004080e1981 */ /* 0x000f26000c1e1900 */
[----:B---3--:R-:W-:Y:S01]  /*0810*/  @!P0 IMAD.WIDE.U32 R4, R15, 0x4, R4 ;  /* 0x000000040f048825 */ /* 0x008fe200078e0004 */
[----:B------:R-:W2:Y:S04]  /*0820*/  @P1 LDG.E R2, desc[UR4][R2.64+0x4] ;  /* 0x0000040402021981 */ /* 0x000ea8000c1e1900 */
[----:B------:R-:W2:Y:S01]  /*0830*/  @P1 LDG.E R12, desc[UR4][R12.64] ;  /* 0x000000040c0c1981 */ /* 0x000ea2000c1e1900 */
[----:B0-----:R-:W-:-:S03]  /*0840*/  @!P0 IMAD.WIDE R6, R21, 0x4, R6 ;  /* 0x0000000415068825 */ /* 0x001fc600078e0206 */
[----:B------:R-:W3:Y:S04]  /*0850*/  @!P0 LDG.E R5, desc[UR4][R4.64] ;  /* 0x0000000404058981 */ /* 0x000ee8000c1e1900 */
[----:B------:R-:W3:Y:S01]  /*0860*/  @!P0 LDG.E R6, desc[UR4][R6.64] ;  /* 0x0000000406068981 */ /* 0x000ee2000c1e1900 */
[----:B----4-:R-:W-:-:S04]  /*0870*/  @P1 IMAD R11, R11, R14, R24 ;  /* 0x0000000e0b0b1224 */ /* 0x010fc800078e0218 */
[----:B--2---:R-:W-:-:S04]  /*0880*/  @P1 IMAD R24, R2, R12, R11 ;  /* 0x0000000c02181224 */ /* 0x004fc800078e020b */
[----:B---3--:R-:W-:-:S07]  /*0890*/  @!P0 IMAD R24, R5, R6, R24 ;  /* 0x0000000605188224 */ /* 0x008fce00078e0218 */
.L_x_0:
[----:B------:R-:W0:Y:S01]  /*08a0*/  LDC.64 R2, c[0x0][0x390] ;  /* 0x0000e400ff027b82 */ /* 0x000e220000000a00 */
[----:B------:R-:W-:-:S04]  /*08b0*/  IMAD R17, R0, R17, R16 ;  /* 0x0000001100117224 */ /* 0x000fc800078e0210 */
[----:B0-----:R-:W-:-:S05]  /*08c0*/  IMAD.WIDE R2, R17, 0x4, R2 ;  /* 0x0000000411027825 */ /* 0x001fca00078e0202 */
[----:B------:R-:W-:Y:S01]  /*08d0*/  STG.E desc[UR4][R2.64], R24 ;  /* 0x0000001802007986 */ /* 0x000fe2000c101904 */
[----:B------:R-:W-:Y:S05]  /*08e0*/  EXIT ;  /* 0x000000000000794d */ /* 0x000fea0003800000 */
.L_x_4:
[----:B------:R-:W-:-:S00]  /*08f0*/  BRA `(.L_x_4) ;  /* 0xfffffffc00fc7947 */ /* 0x000fc0000383ffff */
[----:B------:R-:W-:-:S00]  /*0900*/  NOP ;  /* 0x0000000000007918 */ /* 0x000fc00000000000 */
[----:B------:R-:W-:-:S00]  /*0910*/  NOP ;  /* 0x0000000000007918 */ /* 0x000fc00000000000 */
[----:B------:R-:W-:-:S00]  /*0920*/  NOP ;  /* 0x0000000000007918 */ /* 0x000fc00000000000 */
[----:B------:R-:W-:-:S00]  /*0930*/  NOP ;  /* 0x0000000000007918 */ /* 0x000fc00000000000 */
[----:B------:R-:W-:-:S00]  /*0940*/  NOP ;  /* 0x0000000000007918 */ /* 0x000fc00000000000 */
[----:B------:R-:W-:-:S00]  /*0950*/  NOP ;  /* 0x0000000000007918 */ /* 0x000fc00000000000 */
[----:B------:R-:W-:-:S00]  /*0960*/  NOP ;  /* 0x0000000000007918 */ /* 0x000fc00000000000 */
[----:B------:R-:W-:-:S00]  /*0970*/  NOP ;  /* 0x0000000000007918 */ /* 0x000fc00000000000 */
.L_x_5:


//--------------------- .nv.shared.reserved.0     --------------------------
	.section	.nv.shared.reserved.0,"aw",@nobits
	.weak		__nv_reservedSMEM_offset_0_alias
	.size		__nv_reservedSMEM_offset_0_alias, 0, 64
	.other		__nv_reservedSMEM_offset_0_alias,@"STO_CUDA_RESERVED_SHARED STV_DEFAULT"
__nv_reservedSMEM_offset_0_alias:
	.zero		0
	.zero		64


//--------------------- .nv.constant0._Z15matrix_multiplyPiS_S_iii --------------------------
	.section	.nv.constant0._Z15matrix_multiplyPiS_S_iii,"a",@progbits
	.sectionflags	@""
	.align	4
.nv.constant0._Z15matrix_multiplyPiS_S_iii:
	.zero		932


//--------------------- SYMBOLS --------------------------

	.type		.nv.reservedSmem.offset0,@object
	.size		.nv.reservedSmem.offset0,0x4
